//
// Generated by NVIDIA NVVM Compiler
//
// Compiler Build ID: CL-36424714
// Cuda compilation tools, release 13.0, V13.0.88
// Based on NVVM 20.0.0
//

.version 9.0
.target sm_100
.address_size 64

	// .globl	_Z9doKernel4PiPKiS1_

.visible .entry _Z9doKernel4PiPKiS1_(
	.param .u64 .ptr .align 1 _Z9doKernel4PiPKiS1__param_0,
	.param .u64 .ptr .align 1 _Z9doKernel4PiPKiS1__param_1,
	.param .u64 .ptr .align 1 _Z9doKernel4PiPKiS1__param_2
)
{
	.reg .b32 	%r<7>;
	.reg .b64 	%rd<11>;

	ld.param.u64 	%rd1, [_Z9doKernel4PiPKiS1__param_0];
	ld.param.u64 	%rd2, [_Z9doKernel4PiPKiS1__param_1];
	ld.param.u64 	%rd3, [_Z9doKernel4PiPKiS1__param_2];
	cvta.to.global.u64 	%rd4, %rd2;
	cvta.to.global.u64 	%rd5, %rd3;
	cvta.to.global.u64 	%rd6, %rd1;
	mov.u32 	%r1, %tid.x;
	mul.wide.u32 	%rd7, %r1, 4;
	add.s64 	%rd8, %rd6, %rd7;
	ld.global.u32 	%r2, [%rd8];
	add.s64 	%rd9, %rd5, %rd7;
	ld.global.u32 	%r3, [%rd9];
	add.s32 	%r4, %r3, %r2;
	add.s64 	%rd10, %rd4, %rd7;
	ld.global.u32 	%r5, [%rd10];
	add.s32 	%r6, %r4, %r5;
	st.global.u32 	[%rd8], %r6;
	ret;

}


// ===== COMPILED SASS (sm_100) =====

	.target	sm_100

	.elftype	@"ET_EXEC"


//--------------------- .note.nv.tkinfo           --------------------------
	.section	.note.nv.tkinfo,"",@"SHT_NOTE"
	.sectionflags	@"SHF_NOTE_NV_TKINFO"
	.tkinfo
        /*0018*/ 	.word	0x00000002
        /*0030*/ 	.string	""
        /*0030*/ 	.string	"ptxas"
        /*0030*/ 	.string	"Cuda compilation tools, release 13.0, V13.0.88"
        /*0030*/ 	.string	"Build cuda_13.0.r13.0/compiler.36424714_0"
        /*0030*/ 	.string	"-arch sm_100 -m 64 "



//--------------------- .note.nv.cuinfo           --------------------------
	.section	.note.nv.cuinfo,"",@"SHT_NOTE"
	.sectionflags	@"SHF_NOTE_NV_CUINFO"
        /*0018*/ 	.short	0x0002
        /*001a*/ 	.short	0x0064
        /*001c*/ 	.short	0x0082
	.zero		2


//--------------------- .nv.info                  --------------------------
	.section	.nv.info,"",@"SHT_CUDA_INFO"
	.align	4


	//----- nvinfo : EIATTR_REGCOUNT
	.align		4
        /*0000*/ 	.byte	0x04, 0x2f
        /*0002*/ 	.short	(.L_1 - .L_0)
	.align		4
.L_0:
        /*0004*/ 	.word	index@(_Z9doKernel4PiPKiS1_)
        /*0008*/ 	.word	0x0000000c


	//----- nvinfo : EIATTR_FRAME_SIZE
	.align		4
.L_1:
        /*000c*/ 	.byte	0x04, 0x11
        /*000e*/ 	.short	(.L_3 - .L_2)
	.align		4
.L_2:
        /*0010*/ 	.word	index@(_Z9doKernel4PiPKiS1_)
        /*0014*/ 	.word	0x00000000


	//----- nvinfo : EIATTR_MIN_STACK_SIZE
	.align		4
.L_3:
        /*0018*/ 	.byte	0x04, 0x12
        /*001a*/ 	.short	(.L_5 - .L_4)
	.align		4
.L_4:
        /*001c*/ 	.word	index@(_Z9doKernel4PiPKiS1_)
        /*0020*/ 	.word	0x00000000
.L_5:


//--------------------- .nv.compat                --------------------------
	.section	.nv.compat,"",@"SHT_CUDA_COMPAT_INFO"
	.align	4
        /*0000*/ 	.byte	0x02, 0x09, 0x00, 0x00, 0x02, 0x02, 0x01, 0x00, 0x02, 0x05, 0x05, 0x00, 0x03, 0x07, 0x01, 0x01
        /*0010*/ 	.byte	0x02, 0x03, 0x00, 0x00, 0x02, 0x06, 0x01, 0x00, 0x04, 0x0b, 0x08, 0x00, 0x09, 0x00, 0x00, 0x00
        /*0020*/ 	.byte	0x00, 0x00, 0x00, 0x00


//--------------------- .nv.info._Z9doKernel4PiPKiS1_ --------------------------
	.section	.nv.info._Z9doKernel4PiPKiS1_,"",@"SHT_CUDA_INFO"
	.sectionflags	@""
	.align	4


	//----- nvinfo : EIATTR_CUDA_API_VERSION
	.align		4
        /*0000*/ 	.byte	0x04, 0x37
        /*0002*/ 	.short	(.L_7 - .L_6)
.L_6:
        /*0004*/ 	.word	0x00000082


	//----- nvinfo : EIATTR_KPARAM_INFO
	.align		4
.L_7:
        /*0008*/ 	.byte	0x04, 0x17
        /*000a*/ 	.short	(.L_9 - .L_8)
.L_8:
        /*000c*/ 	.word	0x00000000
        /*0010*/ 	.short	0x0002
        /*0012*/ 	.short	0x0010
        /*0014*/ 	.byte	0x00, 0xf5, 0x21, 0x00


	//----- nvinfo : EIATTR_KPARAM_INFO
	.align		4
.L_9:
        /*0018*/ 	.byte	0x04, 0x17
        /*001a*/ 	.short	(.L_11 - .L_10)
.L_10:
        /*001c*/ 	.word	0x00000000
        /*0020*/ 	.short	0x0001
        /*0022*/ 	.short	0x0008
        /*0024*/ 	.byte	0x00, 0xf5, 0x21, 0x00


	//----- nvinfo : EIATTR_KPARAM_INFO
	.align		4
.L_11:
        /*0028*/ 	.byte	0x04, 0x17
        /*002a*/ 	.short	(.L_13 - .L_12)
.L_12:
        /*002c*/ 	.word	0x00000000
        /*0030*/ 	.short	0x0000
        /*0032*/ 	.short	0x0000
        /*0034*/ 	.byte	0x00, 0xf5, 0x21, 0x00


	//----- nvinfo : EIATTR_SPARSE_MMA_MASK
	.align		4
.L_13:
        /*0038*/ 	.byte	0x03, 0x50
        /*003a*/ 	.short	0x0000


	//----- nvinfo : EIATTR_MAXREG_COUNT
	.align		4
        /*003c*/ 	.byte	0x03, 0x1b
        /*003e*/ 	.short	0x00ff


	//----- nvinfo : EIATTR_MERCURY_ISA_VERSION
	.align		4
        /*0040*/ 	.byte	0x03, 0x5f
        /*0042*/ 	.short	0x0101


	//----- nvinfo : EIATTR_VRC_CTA_INIT_COUNT
	.align		4
        /*0044*/ 	.byte	0x02, 0x4a
	.zero		1
	.zero		1


	//----- nvinfo : EIATTR_EXIT_INSTR_OFFSETS
	.align		4
        /*0048*/ 	.byte	0x04, 0x1c
        /*004a*/ 	.short	(.L_15 - .L_14)


	//   ....[0]....
.L_14:
        /*004c*/ 	.word	0x000000e0


	//----- nvinfo : EIATTR_CBANK_PARAM_SIZE
	.align		4
.L_15:
        /*0050*/ 	.byte	0x03, 0x19
        /*0052*/ 	.short	0x0018


	//----- nvinfo : EIATTR_PARAM_CBANK
	.align		4
        /*0054*/ 	.byte	0x04, 0x0a
        /*0056*/ 	.short	(.L_17 - .L_16)
	.align		4
.L_16:
        /*0058*/ 	.word	index@(.nv.constant0._Z9doKernel4PiPKiS1_)
        /*005c*/ 	.short	0x0380
        /*005e*/ 	.short	0x0018


	//----- nvinfo : EIATTR_SW_WAR
	.align		4
.L_17:
        /*0060*/ 	.byte	0x04, 0x36
        /*0062*/ 	.short	(.L_19 - .L_18)
.L_18:
        /*0064*/ 	.word	0x00000008
.L_19:


//--------------------- .nv.callgraph             --------------------------
	.section	.nv.callgraph,"",@"SHT_CUDA_CALLGRAPH"
	.align	4
	.sectionentsize	8
	.align		4
        /*0000*/ 	.word	0x00000000
	.align		4
        /*0004*/ 	.word	0xffffffff
	.align		4
        /*0008*/ 	.word	0x00000000
	.align		4
        /*000c*/ 	.word	0xfffffffe
	.align		4
        /*0010*/ 	.word	0x00000000
	.align		4
        /*0014*/ 	.word	0xfffffffd
	.align		4
        /*0018*/ 	.word	0x00000000
	.align		4
        /*001c*/ 	.word	0xfffffffc


//--------------------- .text._Z9doKernel4PiPKiS1_ --------------------------
	.section	.text._Z9doKernel4PiPKiS1_,"ax",@progbits
	.align	128
        .global         _Z9doKernel4PiPKiS1_
        .type           _Z9doKernel4PiPKiS1_,@function
        .size           _Z9doKernel4PiPKiS1_,(.L_x_1 - _Z9doKernel4PiPKiS1_)
        .other          _Z9doKernel4PiPKiS1_,@"STO_CUDA_ENTRY STV_DEFAULT"
_Z9doKernel4PiPKiS1_:
.text._Z9doKernel4PiPKiS1_:
[----:B------:R-:W-:Y:S01]  /*0000*/  LDC R1, c[0x0][0x37c] ;  /* 0x0000df00ff017b82 */ /* 0x000fe20000000800 */
[----:B------:R-:W0:Y:S07]  /*0010*/  S2R R9, SR_TID.X ;  /* 0x0000000000097919 */ /* 0x000e2e0000002100 */
[----:B------:R-:W0:Y:S01]  /*0020*/  LDC.64 R4, c[0x0][0x390] ;  /* 0x0000e400ff047b82 */ /* 0x000e220000000a00 */
[----:B------:R-:W1:Y:S07]  /*0030*/  LDCU.64 UR4, c[0x0][0x358] ;  /* 0x00006b00ff0477ac */ /* 0x000e6e0008000a00 */
[----:B------:R-:W2:Y:S08]  /*0040*/  LDC.64 R6, c[0x0][0x388] ;  /* 0x0000e200ff067b82 */ /* 0x000eb00000000a00 */
[----:B------:R-:W3:Y:S01]  /*0050*/  LDC.64 R2, c[0x0][0x380] ;  /* 0x0000e000ff027b82 */ /* 0x000ee20000000a00 */
[----:B0-----:R-:W-:-:S04]  /*0060*/  IMAD.WIDE.U32 R4, R9, 0x4, R4 ;  /* 0x0000000409047825 */ /* 0x001fc800078e0004 */
[C---:B--2---:R-:W-:Y:S02]  /*0070*/  IMAD.WIDE.U32 R6, R9.reuse, 0x4, R6 ;  /* 0x0000000409067825 */ /* 0x044fe400078e0006 */
[----:B-1----:R-:W2:Y:S02]  /*0080*/  LDG.E R5, desc[UR4][R4.64] ;  /* 0x0000000404057981 */ /* 0x002ea4000c1e1900 */
[----:B---3--:R-:W-:Y:S02]  /*0090*/  IMAD.WIDE.U32 R2, R9, 0x4, R2 ;  /* 0x0000000409027825 */ /* 0x008fe400078e0002 */
[----:B------:R-:W2:Y:S04]  /*00a0*/  LDG.E R6, desc[UR4][R6.64] ;  /* 0x0000000406067981 */ /* 0x000ea8000c1e1900 */
[----:B------:R-:W2:Y:S02]  /*00b0*/  LDG.E R0, desc[UR4][R2.64] ;  /* 0x0000000402007981 */ /* 0x000ea4000c1e1900 */
[----:B--2---:R-:W-:-:S05]  /*00c0*/  IADD3 R9, PT, PT, R6, R5, R0 ;  /* 0x0000000506097210 */ /* 0x004fca0007ffe000 */
[----:B------:R-:W-:Y:S01]  /*00d0*/  STG.E desc[UR4][R2.64], R9 ;  /* 0x0000000902007986 */ /* 0x000fe2000c101904 */
[----:B------:R-:W-:Y:S05]  /*00e0*/  EXIT ;  /* 0x000000000000794d */ /* 0x000fea0003800000 */
.L_x_0:
[----:B------:R-:W-:-:S00]  /*00f0*/  BRA `(.L_x_0) ;  /* 0xfffffffc00fc7947 */ /* 0x000fc0000383ffff */
[----:B------:R-:W-:-:S00]  /*0100*/  NOP ;  /* 0x0000000000007918 */ /* 0x000fc00000000000 */
[----:B------:R-:W-:-:S00]  /*0110*/  NOP ;  /* 0x0000000000007918 */ /* 0x000fc00000000000 */
[----:B------:R-:W-:-:S00]  /*0120*/  NOP ;  /* 0x0000000000007918 */ /* 0x000fc00000000000 */
[----:B------:R-:W-:-:S00]  /*0130*/  NOP ;  /* 0x0000000000007918 */ /* 0x000fc00000000000 */
[----:B------:R-:W-:-:S00]  /*0140*/  NOP ;  /* 0x0000000000007918 */ /* 0x000fc00000000000 */
[----:B------:R-:W-:-:S00]  /*0150*/  NOP ;  /* 0x0000000000007918 */ /* 0x000fc00000000000 */
[----:B------:R-:W-:-:S00]  /*0160*/  NOP ;  /* 0x0000000000007918 */ /* 0x000fc00000000000 */
[----:B------:R-:W-:-:S00]  /*0170*/  NOP ;  /* 0x0000000000007918 */ /* 0x000fc00000000000 */
.L_x_1:


//--------------------- .nv.shared.reserved.0     --------------------------
	.section	.nv.shared.reserved.0,"aw",@nobits
	.weak		__nv_reservedSMEM_offset_0_alias
	.size		__nv_reservedSMEM_offset_0_alias, 0, 64
	.other		__nv_reservedSMEM_offset_0_alias,@"STO_CUDA_RESERVED_SHARED STV_DEFAULT"
__nv_reservedSMEM_offset_0_alias:
	.zero		0
	.zero		64


//--------------------- .nv.constant0._Z9doKernel4PiPKiS1_ --------------------------
	.section	.nv.constant0._Z9doKernel4PiPKiS1_,"a",@progbits
	.sectionflags	@""
	.align	4
.nv.constant0._Z9doKernel4PiPKiS1_:
	.zero		920


//--------------------- SYMBOLS --------------------------

	.type		.nv.reservedSmem.offset0,@object
	.size		.nv.reservedSmem.offset0,0x4
